//
// Generated by NVIDIA NVVM Compiler
//
// Compiler Build ID: CL-36424714
// Cuda compilation tools, release 13.0, V13.0.88
// Based on NVVM 20.0.0
//

.version 9.0
.target sm_100
.address_size 64

	// .globl	_Z15matrixMulKernelPdS_S_i

.visible .entry _Z15matrixMulKernelPdS_S_i(
	.param .u64 .ptr .align 1 _Z15matrixMulKernelPdS_S_i_param_0,
	.param .u64 .ptr .align 1 _Z15matrixMulKernelPdS_S_i_param_1,
	.param .u64 .ptr .align 1 _Z15matrixMulKernelPdS_S_i_param_2,
	.param .u32 _Z15matrixMulKernelPdS_S_i_param_3
)
{
	.reg .pred 	%p<10>;
	.reg .b32 	%r<41>;
	.reg .b64 	%rd<67>;
	.reg .b64 	%fd<67>;

	ld.param.u64 	%rd14, [_Z15matrixMulKernelPdS_S_i_param_0];
	ld.param.u64 	%rd15, [_Z15matrixMulKernelPdS_S_i_param_1];
	ld.param.u32 	%r17, [_Z15matrixMulKernelPdS_S_i_param_3];
	cvta.to.global.u64 	%rd1, %rd15;
	cvta.to.global.u64 	%rd2, %rd14;
	mov.u32 	%r18, %tid.y;
	mov.u32 	%r19, %ctaid.y;
	mov.u32 	%r20, %ntid.y;
	mad.lo.s32 	%r1, %r19, %r20, %r18;
	mov.u32 	%r21, %tid.x;
	mov.u32 	%r22, %ctaid.x;
	mov.u32 	%r23, %ntid.x;
	mad.lo.s32 	%r2, %r22, %r23, %r21;
	max.s32 	%r24, %r1, %r2;
	setp.ge.s32 	%p1, %r24, %r17;
	@%p1 bra 	$L__BB0_13;
	mul.lo.s32 	%r3, %r17, %r1;
	and.b32  	%r4, %r17, 7;
	setp.lt.u32 	%p2, %r17, 8;
	mov.f64 	%fd66, 0d0000000000000000;
	mov.b32 	%r39, 0;
	@%p2 bra 	$L__BB0_4;
	and.b32  	%r26, %r17, 2147483640;
	neg.s32 	%r37, %r26;
	mul.wide.s32 	%rd16, %r17, 8;
	add.s64 	%rd3, %rd1, %rd16;
	mul.wide.s32 	%rd17, %r17, 16;
	add.s64 	%rd4, %rd1, %rd17;
	mul.wide.s32 	%rd18, %r17, 24;
	add.s64 	%rd5, %rd1, %rd18;
	mul.wide.s32 	%rd19, %r17, 32;
	add.s64 	%rd6, %rd1, %rd19;
	mul.wide.s32 	%rd20, %r17, 40;
	add.s64 	%rd7, %rd1, %rd20;
	mul.wide.s32 	%rd21, %r17, 48;
	add.s64 	%rd8, %rd1, %rd21;
	mul.wide.s32 	%rd22, %r17, 56;
	add.s64 	%rd9, %rd1, %rd22;
	mul.wide.u32 	%rd23, %r3, 8;
	add.s64 	%rd24, %rd23, %rd2;
	add.s64 	%rd66, %rd24, 32;
	mov.f64 	%fd66, 0d0000000000000000;
	mov.u32 	%r36, %r2;
$L__BB0_3:
	.pragma "nounroll";
	and.b32  	%r39, %r17, 2147483640;
	mul.wide.s32 	%rd25, %r36, 8;
	add.s64 	%rd26, %rd3, %rd25;
	add.s64 	%rd27, %rd4, %rd25;
	add.s64 	%rd28, %rd5, %rd25;
	add.s64 	%rd29, %rd6, %rd25;
	add.s64 	%rd30, %rd7, %rd25;
	add.s64 	%rd31, %rd8, %rd25;
	add.s64 	%rd32, %rd9, %rd25;
	add.s64 	%rd33, %rd1, %rd25;
	ld.global.f64 	%fd16, [%rd66+-32];
	ld.global.f64 	%fd17, [%rd33];
	fma.rn.f64 	%fd18, %fd16, %fd17, %fd66;
	ld.global.f64 	%fd19, [%rd66+-24];
	ld.global.f64 	%fd20, [%rd26];
	fma.rn.f64 	%fd21, %fd19, %fd20, %fd18;
	ld.global.f64 	%fd22, [%rd66+-16];
	ld.global.f64 	%fd23, [%rd27];
	fma.rn.f64 	%fd24, %fd22, %fd23, %fd21;
	ld.global.f64 	%fd25, [%rd66+-8];
	ld.global.f64 	%fd26, [%rd28];
	fma.rn.f64 	%fd27, %fd25, %fd26, %fd24;
	ld.global.f64 	%fd28, [%rd66];
	ld.global.f64 	%fd29, [%rd29];
	fma.rn.f64 	%fd30, %fd28, %fd29, %fd27;
	ld.global.f64 	%fd31, [%rd66+8];
	ld.global.f64 	%fd32, [%rd30];
	fma.rn.f64 	%fd33, %fd31, %fd32, %fd30;
	ld.global.f64 	%fd34, [%rd66+16];
	ld.global.f64 	%fd35, [%rd31];
	fma.rn.f64 	%fd36, %fd34, %fd35, %fd33;
	ld.global.f64 	%fd37, [%rd66+24];
	ld.global.f64 	%fd38, [%rd32];
	fma.rn.f64 	%fd66, %fd37, %fd38, %fd36;
	add.s32 	%r37, %r37, 8;
	shl.b32 	%r27, %r17, 3;
	add.s32 	%r36, %r36, %r27;
	add.s64 	%rd66, %rd66, 64;
	setp.ne.s32 	%p3, %r37, 0;
	@%p3 bra 	$L__BB0_3;
$L__BB0_4:
	setp.eq.s32 	%p4, %r4, 0;
	@%p4 bra 	$L__BB0_12;
	and.b32  	%r12, %r17, 3;
	setp.lt.u32 	%p5, %r4, 4;
	@%p5 bra 	$L__BB0_7;
	add.s32 	%r28, %r39, %r3;
	mul.wide.u32 	%rd34, %r28, 8;
	add.s64 	%rd35, %rd2, %rd34;
	ld.global.f64 	%fd40, [%rd35];
	mad.lo.s32 	%r29, %r39, %r17, %r2;
	mul.wide.s32 	%rd36, %r29, 8;
	add.s64 	%rd37, %rd1, %rd36;
	ld.global.f64 	%fd41, [%rd37];
	fma.rn.f64 	%fd42, %fd40, %fd41, %fd66;
	cvt.u64.u32 	%rd38, %r3;
	cvt.u64.u32 	%rd39, %r39;
	add.s64 	%rd40, %rd39, %rd38;
	shl.b64 	%rd41, %rd40, 3;
	add.s64 	%rd42, %rd2, %rd41;
	ld.global.f64 	%fd43, [%rd42+8];
	mul.wide.s32 	%rd43, %r17, 8;
	add.s64 	%rd44, %rd37, %rd43;
	ld.global.f64 	%fd44, [%rd44];
	fma.rn.f64 	%fd45, %fd43, %fd44, %fd42;
	ld.global.f64 	%fd46, [%rd42+16];
	add.s64 	%rd45, %rd44, %rd43;
	ld.global.f64 	%fd47, [%rd45];
	fma.rn.f64 	%fd48, %fd46, %fd47, %fd45;
	ld.global.f64 	%fd49, [%rd42+24];
	add.s64 	%rd46, %rd45, %rd43;
	ld.global.f64 	%fd50, [%rd46];
	fma.rn.f64 	%fd66, %fd49, %fd50, %fd48;
	add.s32 	%r39, %r39, 4;
$L__BB0_7:
	setp.eq.s32 	%p6, %r12, 0;
	@%p6 bra 	$L__BB0_12;
	setp.eq.s32 	%p7, %r12, 1;
	@%p7 bra 	$L__BB0_10;
	add.s32 	%r30, %r39, %r3;
	mul.wide.u32 	%rd47, %r30, 8;
	add.s64 	%rd48, %rd2, %rd47;
	ld.global.f64 	%fd52, [%rd48];
	mad.lo.s32 	%r31, %r39, %r17, %r2;
	mul.wide.s32 	%rd49, %r31, 8;
	add.s64 	%rd50, %rd1, %rd49;
	ld.global.f64 	%fd53, [%rd50];
	fma.rn.f64 	%fd54, %fd52, %fd53, %fd66;
	cvt.u64.u32 	%rd51, %r3;
	cvt.u64.u32 	%rd52, %r39;
	add.s64 	%rd53, %rd52, %rd51;
	shl.b64 	%rd54, %rd53, 3;
	add.s64 	%rd55, %rd2, %rd54;
	ld.global.f64 	%fd55, [%rd55+8];
	mul.wide.s32 	%rd56, %r17, 8;
	add.s64 	%rd57, %rd50, %rd56;
	ld.global.f64 	%fd56, [%rd57];
	fma.rn.f64 	%fd66, %fd55, %fd56, %fd54;
	add.s32 	%r39, %r39, 2;
$L__BB0_10:
	and.b32  	%r32, %r17, 1;
	setp.eq.b32 	%p8, %r32, 1;
	not.pred 	%p9, %p8;
	@%p9 bra 	$L__BB0_12;
	add.s32 	%r33, %r39, %r3;
	mul.wide.u32 	%rd58, %r33, 8;
	add.s64 	%rd59, %rd2, %rd58;
	ld.global.f64 	%fd57, [%rd59];
	mad.lo.s32 	%r34, %r39, %r17, %r2;
	mul.wide.s32 	%rd60, %r34, 8;
	add.s64 	%rd61, %rd1, %rd60;
	ld.global.f64 	%fd58, [%rd61];
	fma.rn.f64 	%fd66, %fd57, %fd58, %fd66;
$L__BB0_12:
	ld.param.u64 	%rd65, [_Z15matrixMulKernelPdS_S_i_param_2];
	add.s32 	%r35, %r3, %r2;
	cvta.to.global.u64 	%rd62, %rd65;
	mul.wide.s32 	%rd63, %r35, 8;
	add.s64 	%rd64, %rd62, %rd63;
	st.global.f64 	[%rd64], %fd66;
$L__BB0_13:
	ret;

}


// ===== COMPILED SASS (sm_100) =====

	.target	sm_100

	.elftype	@"ET_EXEC"


//--------------------- .note.nv.tkinfo           --------------------------
	.section	.note.nv.tkinfo,"",@"SHT_NOTE"
	.sectionflags	@"SHF_NOTE_NV_TKINFO"
	.tkinfo
        /*0018*/ 	.word	0x00000002
        /*0030*/ 	.string	""
        /*0030*/ 	.string	"ptxas"
        /*0030*/ 	.string	"Cuda compilation tools, release 13.0, V13.0.88"
        /*0030*/ 	.string	"Build cuda_13.0.r13.0/compiler.36424714_0"
        /*0030*/ 	.string	"-arch sm_100 -m 64 "



//--------------------- .note.nv.cuinfo           --------------------------
	.section	.note.nv.cuinfo,"",@"SHT_NOTE"
	.sectionflags	@"SHF_NOTE_NV_CUINFO"
        /*0018*/ 	.short	0x0002
        /*001a*/ 	.short	0x0064
        /*001c*/ 	.short	0x0082
	.zero		2


//--------------------- .nv.info                  --------------------------
	.section	.nv.info,"",@"SHT_CUDA_INFO"
	.align	4


	//----- nvinfo : EIATTR_REGCOUNT
	.align		4
        /*0000*/ 	.byte	0x04, 0x2f
        /*0002*/ 	.short	(.L_1 - .L_0)
	.align		4
.L_0:
        /*0004*/ 	.word	index@(_Z15matrixMulKernelPdS_S_i)
        /*0008*/ 	.word	0x0000001e


	//----- nvinfo : EIATTR_FRAME_SIZE
	.align		4
.L_1:
        /*000c*/ 	.byte	0x04, 0x11
        /*000e*/ 	.short	(.L_3 - .L_2)
	.align		4
.L_2:
        /*0010*/ 	.word	index@(_Z15matrixMulKernelPdS_S_i)
        /*0014*/ 	.word	0x00000000


	//----- nvinfo : EIATTR_MIN_STACK_SIZE
	.align		4
.L_3:
        /*0018*/ 	.byte	0x04, 0x12
        /*001a*/ 	.short	(.L_5 - .L_4)
	.align		4
.L_4:
        /*001c*/ 	.word	index@(_Z15matrixMulKernelPdS_S_i)
        /*0020*/ 	.word	0x00000000
.L_5:


//--------------------- .nv.compat                --------------------------
	.section	.nv.compat,"",@"SHT_CUDA_COMPAT_INFO"
	.align	4
        /*0000*/ 	.byte	0x02, 0x09, 0x00, 0x00, 0x02, 0x02, 0x01, 0x00, 0x02, 0x05, 0x05, 0x00, 0x03, 0x07, 0x01, 0x01
        /*0010*/ 	.byte	0x02, 0x03, 0x00, 0x00, 0x02, 0x06, 0x01, 0x00, 0x04, 0x0b, 0x08, 0x00, 0x01, 0x00, 0x00, 0x00
        /*0020*/ 	.byte	0x00, 0x00, 0x00, 0x00


//--------------------- .nv.info._Z15matrixMulKernelPdS_S_i --------------------------
	.section	.nv.info._Z15matrixMulKernelPdS_S_i,"",@"SHT_CUDA_INFO"
	.sectionflags	@""
	.align	4


	//----- nvinfo : EIATTR_CUDA_API_VERSION
	.align		4
        /*0000*/ 	.byte	0x04, 0x37
        /*0002*/ 	.short	(.L_7 - .L_6)
.L_6:
        /*0004*/ 	.word	0x00000082


	//----- nvinfo : EIATTR_KPARAM_INFO
	.align		4
.L_7:
        /*0008*/ 	.byte	0x04, 0x17
        /*000a*/ 	.short	(.L_9 - .L_8)
.L_8:
        /*000c*/ 	.word	0x00000000
        /*0010*/ 	.short	0x0003
        /*0012*/ 	.short	0x0018
        /*0014*/ 	.byte	0x00, 0xf0, 0x11, 0x00


	//----- nvinfo : EIATTR_KPARAM_INFO
	.align		4
.L_9:
        /*0018*/ 	.byte	0x04, 0x17
        /*001a*/ 	.short	(.L_11 - .L_10)
.L_10:
        /*001c*/ 	.word	0x00000000
        /*0020*/ 	.short	0x0002
        /*0022*/ 	.short	0x0010
        /*0024*/ 	.byte	0x00, 0xf5, 0x21, 0x00


	//----- nvinfo : EIATTR_KPARAM_INFO
	.align		4
.L_11:
        /*0028*/ 	.byte	0x04, 0x17
        /*002a*/ 	.short	(.L_13 - .L_12)
.L_12:
        /*002c*/ 	.word	0x00000000
        /*0030*/ 	.short	0x0001
        /*0032*/ 	.short	0x0008
        /*0034*/ 	.byte	0x00, 0xf5, 0x21, 0x00


	//----- nvinfo : EIATTR_KPARAM_INFO
	.align		4
.L_13:
        /*0038*/ 	.byte	0x04, 0x17
        /*003a*/ 	.short	(.L_15 - .L_14)
.L_14:
        /*003c*/ 	.word	0x00000000
        /*0040*/ 	.short	0x0000
        /*0042*/ 	.short	0x0000
        /*0044*/ 	.byte	0x00, 0xf5, 0x21, 0x00


	//----- nvinfo : EIATTR_SPARSE_MMA_MASK
	.align		4
.L_15:
        /*0048*/ 	.byte	0x03, 0x50
        /*004a*/ 	.short	0x0000


	//----- nvinfo : EIATTR_MAXREG_COUNT
	.align		4
        /*004c*/ 	.byte	0x03, 0x1b
        /*004e*/ 	.short	0x00ff


	//----- nvinfo : EIATTR_MERCURY_ISA_VERSION
	.align		4
        /*0050*/ 	.byte	0x03, 0x5f
        /*0052*/ 	.short	0x0101


	//----- nvinfo : EIATTR_VRC_CTA_INIT_COUNT
	.align		4
        /*0054*/ 	.byte	0x02, 0x4a
	.zero		1
	.zero		1


	//----- nvinfo : EIATTR_EXIT_INSTR_OFFSETS
	.align		4
        /*0058*/ 	.byte	0x04, 0x1c
        /*005a*/ 	.short	(.L_17 - .L_16)


	//   ....[0]....
.L_16:
        /*005c*/ 	.word	0x000000c0


	//   ....[1]....
        /*0060*/ 	.word	0x00000ad0


	//----- nvinfo : EIATTR_CBANK_PARAM_SIZE
	.align		4
.L_17:
        /*0064*/ 	.byte	0x03, 0x19
        /*0066*/ 	.short	0x001c


	//----- nvinfo : EIATTR_PARAM_CBANK
	.align		4
        /*0068*/ 	.byte	0x04, 0x0a
        /*006a*/ 	.short	(.L_19 - .L_18)
	.align		4
.L_18:
        /*006c*/ 	.word	index@(.nv.constant0._Z15matrixMulKernelPdS_S_i)
        /*0070*/ 	.short	0x0380
        /*0072*/ 	.short	0x001c


	//----- nvinfo : EIATTR_SW_WAR
	.align		4
.L_19:
        /*0074*/ 	.byte	0x04, 0x36
        /*0076*/ 	.short	(.L_21 - .L_20)
.L_20:
        /*0078*/ 	.word	0x00000008
.L_21:


//--------------------- .nv.callgraph             --------------------------
	.section	.nv.callgraph,"",@"SHT_CUDA_CALLGRAPH"
	.align	4
	.sectionentsize	8
	.align		4
        /*0000*/ 	.word	0x00000000
	.align		4
        /*0004*/ 	.word	0xffffffff
	.align		4
        /*0008*/ 	.word	0x00000000
	.align		4
        /*000c*/ 	.word	0xfffffffe
	.align		4
        /*0010*/ 	.word	0x00000000
	.align		4
        /*0014*/ 	.word	0xfffffffd
	.align		4
        /*0018*/ 	.word	0x00000000
	.align		4
        /*001c*/ 	.word	0xfffffffc


//--------------------- .text._Z15matrixMulKernelPdS_S_i --------------------------
	.section	.text._Z15matrixMulKernelPdS_S_i,"ax",@progbits
	.align	128
        .global         _Z15matrixMulKernelPdS_S_i
        .type           _Z15matrixMulKernelPdS_S_i,@function
        .size           _Z15matrixMulKernelPdS_S_i,(.L_x_5 - _Z15matrixMulKernelPdS_S_i)
        .other          _Z15matrixMulKernelPdS_S_i,@"STO_CUDA_ENTRY STV_DEFAULT"
_Z15matrixMulKernelPdS_S_i:
.text._Z15matrixMulKernelPdS_S_i:
[----:B------:R-:W-:Y:S01]  /*0000*/  LDC R1, c[0x0][0x37c] ;  /* 0x0000df00ff017b82 */ /* 0x000fe20000000800 */
[----:B------:R-:W0:Y:S07]  /*0010*/  S2R R21, SR_TID.Y ;  /* 0x0000000000157919 */ /* 0x000e2e0000002200 */
[----:B------:R-:W0:Y:S01]  /*0020*/  S2UR UR4, SR_CTAID.Y ;  /* 0x00000000000479c3 */ /* 0x000e220000002600 */
[----:B------:R-:W1:Y:S01]  /*0030*/  LDCU UR18, c[0x0][0x398] ;  /* 0x00007300ff1277ac */ /* 0x000e620008000800 */
[----:B------:R-:W2:Y:S06]  /*0040*/  S2R R2, SR_TID.X ;  /* 0x0000000000027919 */ /* 0x000eac0000002100 */
[----:B------:R-:W0:Y:S08]  /*0050*/  LDC R0, c[0x0][0x364] ;  /* 0x0000d900ff007b82 */ /* 0x000e300000000800 */
[----:B------:R-:W2:Y:S08]  /*0060*/  S2UR UR5, SR_CTAID.X ;  /* 0x00000000000579c3 */ /* 0x000eb00000002500 */
[----:B------:R-:W2:Y:S01]  /*0070*/  LDC R3, c[0x0][0x360] ;  /* 0x0000d800ff037b82 */ /* 0x000ea20000000800 */
[----:B0-----:R-:W-:-:S02]  /*0080*/  IMAD R21, R0, UR4, R21 ;  /* 0x0000000400157c24 */ /* 0x001fc4000f8e0215 */
[----:B--2---:R-:W-:-:S05]  /*0090*/  IMAD R0, R3, UR5, R2 ;  /* 0x0000000503007c24 */ /* 0x004fca000f8e0202 */
[----:B------:R-:W-:-:S04]  /*00a0*/  VIMNMX R2, PT, PT, R21, R0, !PT ;  /* 0x0000000015027248 */ /* 0x000fc80007fe0100 */
[----:B-1----:R-:W-:-:S13]  /*00b0*/  ISETP.GE.AND P0, PT, R2, UR18, PT ;  /* 0x0000001202007c0c */ /* 0x002fda000bf06270 */
[----:B------:R-:W-:Y:S05]  /*00c0*/  @P0 EXIT ;  /* 0x000000000000094d */ /* 0x000fea0003800000 */
[----:B------:R-:W-:Y:S02]  /*00d0*/  UISETP.GE.U32.AND UP0, UPT, UR18, 0x8, UPT ;  /* 0x000000081200788c */ /* 0x000fe4000bf06070 */
[----:B------:R-:W-:Y:S01]  /*00e0*/  IMAD R21, R21, UR18, RZ ;  /* 0x0000001215157c24 */ /* 0x000fe2000f8e02ff */
[----:B------:R-:W-:Y:S01]  /*00f0*/  CS2R R12, SRZ ;  /* 0x00000000000c7805 */ /* 0x000fe2000001ff00 */
[----:B------:R-:W0:Y:S01]  /*0100*/  LDCU.64 UR16, c[0x0][0x358] ;  /* 0x00006b00ff1077ac */ /* 0x000e220008000a00 */
[----:B------:R-:W-:-:S04]  /*0110*/  UMOV UR4, URZ ;  /* 0x000000ff00047c82 */ /* 0x000fc80008000000 */
[----:B------:R-:W-:Y:S05]  /*0120*/  BRA.U !UP0, `(.L_x_0) ;  /* 0x0000000508147547 */ /* 0x000fea000b800000 */
[----:B------:R-:W1:Y:S01]  /*0130*/  LDCU.128 UR20, c[0x0][0x380] ;  /* 0x00007000ff1477ac */ /* 0x000e620008000c00 */
[----:B------:R-:W-:Y:S01]  /*0140*/  IMAD.MOV.U32 R20, RZ, RZ, R0 ;  /* 0x000000ffff147224 */ /* 0x000fe200078e0000 */
[----:B------:R-:W-:Y:S01]  /*0150*/  CS2R R12, SRZ ;  /* 0x00000000000c7805 */ /* 0x000fe2000001ff00 */
[----:B------:R-:W-:-:S04]  /*0160*/  ULOP3.LUT UR4, UR18, 0x7ffffff8, URZ, 0xc0, !UPT ;  /* 0x7ffffff812047892 */ /* 0x000fc8000f8ec0ff */
[----:B------:R-:W-:Y:S01]  /*0170*/  UIADD3 UR4, UPT, UPT, -UR4, URZ, URZ ;  /* 0x000000ff04047290 */ /* 0x000fe2000fffe1ff */
[----:B-1----:R-:W-:Y:S01]  /*0180*/  MOV R2, UR20 ;  /* 0x0000001400027c02 */ /* 0x002fe20008000f00 */
[----:B------:R-:W-:Y:S01]  /*0190*/  IMAD.U32 R3, RZ, RZ, UR21 ;  /* 0x00000015ff037e24 */ /* 0x000fe2000f8e00ff */
[----:B------:R-:W-:Y:S02]  /*01a0*/  UIMAD.WIDE UR6, UR18, 0x18, UR22 ;  /* 0x00000018120678a5 */ /* 0x000fe4000f8e0216 */
[----:B------:R-:W-:Y:S01]  /*01b0*/  UIMAD.WIDE UR8, UR18, 0x20, UR22 ;  /* 0x00000020120878a5 */ /* 0x000fe2000f8e0216 */
[----:B------:R-:W-:Y:S01]  /*01c0*/  IMAD.WIDE.U32 R2, R21, 0x8, R2 ;  /* 0x0000000815027825 */ /* 0x000fe200078e0002 */
[----:B------:R-:W-:Y:S02]  /*01d0*/  UIMAD.WIDE UR10, UR18, 0x28, UR22 ;  /* 0x00000028120a78a5 */ /* 0x000fe4000f8e0216 */
[----:B------:R-:W-:Y:S01]  /*01e0*/  UIMAD.WIDE UR12, UR18, 0x30, UR22 ;  /* 0x00000030120c78a5 */ /* 0x000fe2000f8e0216 */
[----:B------:R-:W-:Y:S01]  /*01f0*/  IADD3 R8, P0, PT, R2, 0x20, RZ ;  /* 0x0000002002087810 */ /* 0x000fe20007f1e0ff */
[----:B------:R-:W-:-:S03]  /*0200*/  UIMAD.WIDE UR14, UR18, 0x38, UR22 ;  /* 0x00000038120e78a5 */ /* 0x000fc6000f8e0216 */
[----:B------:R-:W-:-:S09]  /*0210*/  IADD3.X R9, PT, PT, RZ, R3, RZ, P0, !PT ;  /* 0x00000003ff097210 */ /* 0x000fd200007fe4ff */
.L_x_1:
[----:B------:R-:W-:Y:S01]  /*0220*/  HFMA2 R23, -RZ, RZ, 0, 4.76837158203125e-07 ;  /* 0x00000008ff177431 */ /* 0x000fe200000001ff */
[----:B------:R-:W-:Y:S01]  /*0230*/  UIMAD.WIDE UR24, UR18, 0x8, UR22 ;  /* 0x00000008121878a5 */ /* 0x000fe2000f8e0216 */
[----:B------:R-:W-:Y:S01]  /*0240*/  IMAD.MOV.U32 R2, RZ, RZ, R8 ;  /* 0x000000ffff027224 */ /* 0x000fe200078e0008 */
[----:B------:R-:W-:Y:S01]  /*0250*/  MOV R3, R9 ;  /* 0x0000000900037202 */ /* 0x000fe20000000f00 */
[----:B------:R-:W-:-:S03]  /*0260*/  UIMAD.WIDE UR20, UR18, 0x10, UR22 ;  /* 0x00000010121478a5 */ /* 0x000fc6000f8e0216 */
[----:B------:R-:W-:Y:S01]  /*0270*/  MOV R19, UR25 ;  /* 0x0000001900137c02 */ /* 0x000fe20008000f00 */
[----:B------:R-:W-:Y:S01]  /*0280*/  IMAD.U32 R18, RZ, RZ, UR24 ;  /* 0x00000018ff127e24 */ /* 0x000fe2000f8e00ff */
[----:B0-----:R-:W2:Y:S01]  /*0290*/  LDG.E.64 R24, desc[UR16][R2.64+-0x20] ;  /* 0xffffe01002187981 */ /* 0x001ea2000c1e1b00 */
[C---:B------:R-:W-:Y:S01]  /*02a0*/  IMAD.WIDE R22, R20.reuse, R23, UR22 ;  /* 0x0000001614167e25 */ /* 0x040fe2000f8e0217 */
[----:B------:R-:W-:Y:S02]  /*02b0*/  MOV R16, UR20 ;  /* 0x0000001400107c02 */ /* 0x000fe40008000f00 */
[----:B------:R-:W3:Y:S01]  /*02c0*/  LDG.E.64 R10, desc[UR16][R2.64+-0x18] ;  /* 0xffffe810020a7981 */ /* 0x000ee2000c1e1b00 */
[----:B------:R-:W-:-:S03]  /*02d0*/  IMAD.WIDE R18, R20, 0x8, R18 ;  /* 0x0000000814127825 */ /* 0x000fc600078e0212 */
[----:B------:R-:W2:Y:S01]  /*02e0*/  LDG.E.64 R22, desc[UR16][R22.64] ;  /* 0x0000001016167981 */ /* 0x000ea2000c1e1b00 */
[----:B------:R-:W-:-:S03]  /*02f0*/  IMAD.U32 R17, RZ, RZ, UR21 ;  /* 0x00000015ff117e24 */ /* 0x000fc6000f8e00ff */
[----:B------:R-:W3:Y:S01]  /*0300*/  LDG.E.64 R18, desc[UR16][R18.64] ;  /* 0x0000001012127981 */ /* 0x000ee2000c1e1b00 */
[----:B------:R-:W-:-:S04]  /*0310*/  IMAD.WIDE R16, R20, 0x8, R16 ;  /* 0x0000000814107825 */ /* 0x000fc800078e0210 */
[----:B------:R-:W-:Y:S01]  /*0320*/  HFMA2 R9, -RZ, RZ, 0, 4.76837158203125e-07 ;  /* 0x00000008ff097431 */ /* 0x000fe200000001ff */
[----:B------:R-:W4:Y:S04]  /*0330*/  LDG.E.64 R14, desc[UR16][R2.64+-0x10] ;  /* 0xfffff010020e7981 */ /* 0x000f28000c1e1b00 */
[----:B------:R-:W4:Y:S01]  /*0340*/  LDG.E.64 R16, desc[UR16][R16.64] ;  /* 0x0000001010107981 */ /* 0x000f22000c1e1b00 */
[----:B------:R-:W-:-:S03]  /*0350*/  IMAD.WIDE R8, R20, R9, UR6 ;  /* 0x0000000614087e25 */ /* 0x000fc6000f8e0209 */
[----:B------:R-:W5:Y:S04]  /*0360*/  LDG.E.64 R6, desc[UR16][R2.64+-0x8] ;  /* 0xfffff81002067981 */ /* 0x000f68000c1e1b00 */
[----:B------:R-:W5:Y:S01]  /*0370*/  LDG.E.64 R8, desc[UR16][R8.64] ;  /* 0x0000001008087981 */ /* 0x000f62000c1e1b00 */
[----:B------:R-:W-:-:S05]  /*0380*/  MOV R5, 0x8 ;  /* 0x0000000800057802 */ /* 0x000fca0000000f00 */
[----:B------:R-:W-:-:S06]  /*0390*/  IMAD.WIDE R4, R20, R5, UR8 ;  /* 0x0000000814047e25 */ /* 0x000fcc000f8e0205 */
[----:B------:R-:W5:Y:S01]  /*03a0*/  LDG.E.64 R4, desc[UR16][R4.64] ;  /* 0x0000001004047981 */ /* 0x000f62000c1e1b00 */
[----:B--2---:R-:W-:Y:S01]  /*03b0*/  DFMA R24, R24, R22, R12 ;  /* 0x000000161818722b */ /* 0x004fe2000000000c */
[----:B------:R-:W-:Y:S02]  /*03c0*/  IMAD.MOV.U32 R23, RZ, RZ, 0x8 ;  /* 0x00000008ff177424 */ /* 0x000fe400078e00ff */
[----:B------:R-:W2:Y:S02]  /*03d0*/  LDG.E.64 R12, desc[UR16][R2.64] ;  /* 0x00000010020c7981 */ /* 0x000ea4000c1e1b00 */
[----:B------:R-:W-:-:S03]  /*03e0*/  IMAD.WIDE R22, R20, R23, UR10 ;  /* 0x0000000a14167e25 */ /* 0x000fc6000f8e0217 */
[----:B---3--:R-:W-:Y:S01]  /*03f0*/  DFMA R18, R10, R18, R24 ;  /* 0x000000120a12722b */ /* 0x008fe20000000018 */
[----:B------:R-:W-:Y:S01]  /*0400*/  MOV R25, 0x8 ;  /* 0x0000000800197802 */ /* 0x000fe20000000f00 */
[----:B------:R-:W3:Y:S04]  /*0410*/  LDG.E.64 R10, desc[UR16][R2.64+0x8] ;  /* 0x00000810020a7981 */ /* 0x000ee8000c1e1b00 */
[----:B------:R-:W3:Y:S01]  /*0420*/  LDG.E.64 R22, desc[UR16][R22.64] ;  /* 0x0000001016167981 */ /* 0x000ee2000c1e1b00 */
[C---:B------:R-:W-:Y:S01]  /*0430*/  IMAD.WIDE R24, R20.reuse, R25, UR12 ;  /* 0x0000000c14187e25 */ /* 0x040fe2000f8e0219 */
[----:B----4-:R-:W-:Y:S01]  /*0440*/  DFMA R16, R14, R16, R18 ;  /* 0x000000100e10722b */ /* 0x010fe20000000012 */
[----:B------:R-:W-:Y:S01]  /*0450*/  MOV R19, 0x8 ;  /* 0x0000000800137802 */ /* 0x000fe20000000f00 */
[----:B------:R-:W4:Y:S04]  /*0460*/  LDG.E.64 R14, desc[UR16][R2.64+0x10] ;  /* 0x00001010020e7981 */ /* 0x000f28000c1e1b00 */
[----:B------:R-:W4:Y:S01]  /*0470*/  LDG.E.64 R24, desc[UR16][R24.64] ;  /* 0x0000001018187981 */ /* 0x000f22000c1e1b00 */
[----:B------:R-:W-:Y:S01]  /*0480*/  IMAD.WIDE R18, R20, R19, UR14 ;  /* 0x0000000e14127e25 */ /* 0x000fe2000f8e0213 */
[----:B-----5:R-:W-:-:S02]  /*0490*/  DFMA R8, R6, R8, R16 ;  /* 0x000000080608722b */ /* 0x020fc40000000010 */
[----:B------:R-:W5:Y:S04]  /*04a0*/  LDG.E.64 R6, desc[UR16][R2.64+0x18] ;  /* 0x0000181002067981 */ /* 0x000f68000c1e1b00 */
[----:B------:R-:W5:Y:S01]  /*04b0*/  LDG.E.64 R18, desc[UR16][R18.64] ;  /* 0x0000001012127981 */ /* 0x000f62000c1e1b00 */
[----:B------:R-:W-:-:S04]  /*04c0*/  UIADD3 UR4, UPT, UPT, UR4, 0x8, URZ ;  /* 0x0000000804047890 */ /* 0x000fc8000fffe0ff */
[----:B------:R-:W-:Y:S01]  /*04d0*/  UISETP.NE.AND UP0, UPT, UR4, URZ, UPT ;  /* 0x000000ff0400728c */ /* 0x000fe2000bf05270 */
[----:B--2---:R-:W-:-:S08]  /*04e0*/  DFMA R4, R12, R4, R8 ;  /* 0x000000040c04722b */ /* 0x004fd00000000008 */
[----:B---3--:R-:W-:-:S08]  /*04f0*/  DFMA R4, R10, R22, R4 ;  /* 0x000000160a04722b */ /* 0x008fd00000000004 */
[----:B----4-:R-:W-:Y:S01]  /*0500*/  DFMA R4, R14, R24, R4 ;  /* 0x000000180e04722b */ /* 0x010fe20000000004 */
[----:B------:R-:W-:-:S07]  /*0510*/  IADD3 R8, P0, PT, R2, 0x40, RZ ;  /* 0x0000004002087810 */ /* 0x000fce0007f1e0ff */
[----:B-----5:R-:W-:Y:S01]  /*0520*/  DFMA R12, R6, R18, R4 ;  /* 0x00000012060c722b */ /* 0x020fe20000000004 */
[----:B------:R-:W-:Y:S01]  /*0530*/  IMAD.U32 R5, RZ, RZ, UR18 ;  /* 0x00000012ff057e24 */ /* 0x000fe2000f8e00ff */
[----:B------:R-:W-:-:S04]  /*0540*/  IADD3.X R9, PT, PT, RZ, R3, RZ, P0, !PT ;  /* 0x00000003ff097210 */ /* 0x000fc800007fe4ff */
[----:B------:R-:W-:Y:S01]  /*0550*/  LEA R20, R5, R20, 0x3 ;  /* 0x0000001405147211 */ /* 0x000fe200078e18ff */
[----:B------:R-:W-:Y:S06]  /*0560*/  BRA.U UP0, `(.L_x_1) ;  /* 0xfffffffd002c7547 */ /* 0x000fec000b83ffff */
[----:B------:R-:W-:-:S12]  /*0570*/  ULOP3.LUT UR4, UR18, 0x7ffffff8, URZ, 0xc0, !UPT ;  /* 0x7ffffff812047892 */ /* 0x000fd8000f8ec0ff */
.L_x_0:
[----:B------:R-:W-:-:S04]  /*0580*/  ULOP3.LUT UR6, UR18, 0x7, URZ, 0xc0, !UPT ;  /* 0x0000000712067892 */ /* 0x000fc8000f8ec0ff */
[----:B------:R-:W-:-:S09]  /*0590*/  UISETP.NE.AND UP0, UPT, UR6, URZ, UPT ;  /* 0x000000ff0600728c */ /* 0x000fd2000bf05270 */
[----:B------:R-:W-:Y:S05]  /*05a0*/  BRA.U !UP0, `(.L_x_2) ;  /* 0x0000000508387547 */ /* 0x000fea000b800000 */
[----:B------:R-:W-:Y:S02]  /*05b0*/  UISETP.GE.U32.AND UP0, UPT, UR6, 0x4, UPT ;  /* 0x000000040600788c */ /* 0x000fe4000bf06070 */
[----:B------:R-:W-:-:S04]  /*05c0*/  ULOP3.LUT UR5, UR18, 0x3, URZ, 0xc0, !UPT ;  /* 0x0000000312057892 */ /* 0x000fc8000f8ec0ff */
[----:B------:R-:W-:-:S03]  /*05d0*/  UISETP.NE.AND UP1, UPT, UR5, URZ, UPT ;  /* 0x000000ff0500728c */ /* 0x000fc6000bf25270 */
[----:B------:R-:W-:Y:S08]  /*05e0*/  BRA.U !UP0, `(.L_x_3) ;  /* 0x00000001087c7547 */ /* 0x000ff0000b800000 */
[----:B------:R-:W1:Y:S01]  /*05f0*/  LDC.64 R10, c[0x0][0x380] ;  /* 0x0000e000ff0a7b82 */ /* 0x000e620000000a00 */
[----:B------:R-:W2:Y:S01]  /*0600*/  LDCU.64 UR6, c[0x0][0x380] ;  /* 0x00007000ff0677ac */ /* 0x000ea20008000a00 */
[----:B------:R-:W-:Y:S01]  /*0610*/  IMAD.U32 R5, RZ, RZ, UR4 ;  /* 0x00000004ff057e24 */ /* 0x000fe2000f8e00ff */
[C---:B------:R-:W-:Y:S01]  /*0620*/  IADD3 R3, PT, PT, R21.reuse, UR4, RZ ;  /* 0x0000000415037c10 */ /* 0x040fe2000fffe0ff */
[----:B------:R-:W-:Y:S01]  /*0630*/  IMAD.U32 R23, RZ, RZ, UR18 ;  /* 0x00000012ff177e24 */ /* 0x000fe2000f8e00ff */
[----:B------:R-:W-:Y:S01]  /*0640*/  IADD3 R2, P0, PT, R21, UR4, RZ ;  /* 0x0000000415027c10 */ /* 0x000fe2000ff1e0ff */
[----:B------:R-:W-:Y:S02]  /*0650*/  IMAD R5, R5, UR18, R0 ;  /* 0x0000001205057c24 */ /* 0x000fe4000f8e0200 */
[----:B------:R-:W3:Y:S01]  /*0660*/  LDC.64 R18, c[0x0][0x388] ;  /* 0x0000e200ff127b82 */ /* 0x000ee20000000a00 */
[----:B------:R-:W-:Y:S01]  /*0670*/  MOV R25, UR18 ;  /* 0x0000001200197c02 */ /* 0x000fe20008000f00 */
[----:B-1----:R-:W-:Y:S01]  /*0680*/  IMAD.WIDE.U32 R10, R3, 0x8, R10 ;  /* 0x00000008030a7825 */ /* 0x002fe200078e000a */
[----:B------:R-:W-:-:S02]  /*0690*/  IADD3.X R3, PT, PT, RZ, RZ, RZ, P0, !PT ;  /* 0x000000ffff037210 */ /* 0x000fc400007fe4ff */
[----:B--2---:R-:W-:-:S03]  /*06a0*/  LEA R16, P0, R2, UR6, 0x3 ;  /* 0x0000000602107c11 */ /* 0x004fc6000f8018ff */
[----:B0-----:R-:W2:Y:S01]  /*06b0*/  LDG.E.64 R10, desc[UR16][R10.64] ;  /* 0x000000100a0a7981 */ /* 0x001ea2000c1e1b00 */
[----:B---3--:R-:W-:Y:S01]  /*06c0*/  IMAD.WIDE R18, R5, 0x8, R18 ;  /* 0x0000000805127825 */ /* 0x008fe200078e0212 */
[----:B------:R-:W-:-:S04]  /*06d0*/  LEA.HI.X R17, R2, UR7, R3, 0x3, P0 ;  /* 0x0000000702117c11 */ /* 0x000fc800080f1c03 */
[----:B------:R-:W2:Y:S01]  /*06e0*/  LDG.E.64 R14, desc[UR16][R18.64] ;  /* 0x00000010120e7981 */ /* 0x000ea2000c1e1b00 */
[----:B------:R-:W-:-:S03]  /*06f0*/  IMAD.WIDE R22, R23, 0x8, R18 ;  /* 0x0000000817167825 */ /* 0x000fc600078e0212 */
[----:B------:R-:W3:Y:S04]  /*0700*/  LDG.E.64 R6, desc[UR16][R16.64+0x8] ;  /* 0x0000081010067981 */ /* 0x000ee8000c1e1b00 */
[----:B------:R-:W3:Y:S01]  /*0710*/  LDG.E.64 R8, desc[UR16][R22.64] ;  /* 0x0000001016087981 */ /* 0x000ee2000c1e1b00 */
[----:B------:R-:W-:Y:S01]  /*0720*/  IMAD.WIDE R24, R25, 0x8, R22 ;  /* 0x0000000819187825 */ /* 0x000fe200078e0216 */
[----:B------:R-:W-:Y:S02]  /*0730*/  MOV R27, UR18 ;  /* 0x00000012001b7c02 */ /* 0x000fe40008000f00 */
[----:B------:R-:W4:Y:S04]  /*0740*/  LDG.E.64 R2, desc[UR16][R16.64+0x10] ;  /* 0x0000101010027981 */ /* 0x000f28000c1e1b00 */
[----:B------:R-:W4:Y:S01]  /*0750*/  LDG.E.64 R4, desc[UR16][R24.64] ;  /* 0x0000001018047981 */ /* 0x000f22000c1e1b00 */
[----:B------:R-:W-:-:S03]  /*0760*/  IMAD.WIDE R26, R27, 0x8, R24 ;  /* 0x000000081b1a7825 */ /* 0x000fc600078e0218 */
[----:B------:R-:W5:Y:S04]  /*0770*/  LDG.E.64 R18, desc[UR16][R16.64+0x18] ;  /* 0x0000181010127981 */ /* 0x000f68000c1e1b00 */
[----:B------:R-:W5:Y:S01]  /*0780*/  LDG.E.64 R26, desc[UR16][R26.64] ;  /* 0x000000101a1a7981 */ /* 0x000f62000c1e1b00 */
[----:B------:R-:W-:Y:S01]  /*0790*/  UIADD3 UR4, UPT, UPT, UR4, 0x4, URZ ;  /* 0x0000000404047890 */ /* 0x000fe2000fffe0ff */
[----:B--2---:R-:W-:-:S08]  /*07a0*/  DFMA R10, R10, R14, R12 ;  /* 0x0000000e0a0a722b */ /* 0x004fd0000000000c */
[----:B---3--:R-:W-:-:S08]  /*07b0*/  DFMA R6, R6, R8, R10 ;  /* 0x000000080606722b */ /* 0x008fd0000000000a */
[----:B----4-:R-:W-:-:S08]  /*07c0*/  DFMA R2, R2, R4, R6 ;  /* 0x000000040202722b */ /* 0x010fd00000000006 */
[----:B-----5:R-:W-:-:S11]  /*07d0*/  DFMA R12, R18, R26, R2 ;  /* 0x0000001a120c722b */ /* 0x020fd60000000002 */
.L_x_3:
[----:B------:R-:W-:Y:S05]  /*07e0*/  BRA.U !UP1, `(.L_x_2) ;  /* 0x0000000109a87547 */ /* 0x000fea000b800000 */
[----:B------:R-:W-:Y:S01]  /*07f0*/  UISETP.NE.AND UP0, UPT, UR5, 0x1, UPT ;  /* 0x000000010500788c */ /* 0x000fe2000bf05270 */
[----:B------:R-:W-:Y:S01]  /*0800*/  IMAD.U32 R9, RZ, RZ, UR4 ;  /* 0x00000004ff097e24 */ /* 0x000fe2000f8e00ff */
[----:B------:R-:W-:Y:S02]  /*0810*/  ULOP3.LUT UR5, UR18, 0x1, URZ, 0xc0, !UPT ;  /* 0x0000000112057892 */ /* 0x000fe4000f8ec0ff */
[----:B------:R-:W-:Y:S02]  /*0820*/  MOV R11, UR18 ;  /* 0x00000012000b7c02 */ /* 0x000fe40008000f00 */
[----:B------:R-:W-:Y:S01]  /*0830*/  PLOP3.LUT P1, PT, PT, PT, UP0, 0x80, 0x8 ;  /* 0x000000000008781c */ /* 0x000fe20003f2f008 */
[----:B------:R-:W-:-:S04]  /*0840*/  UISETP.NE.U32.AND UP1, UPT, UR5, 0x1, UPT ;  /* 0x000000010500788c */ /* 0x000fc8000bf25070 */
[----:B------:R-:W1:Y:S02]  /*0850*/  @UP0 LDCU.128 UR8, c[0x0][0x380] ;  /* 0x00007000ff0807ac */ /* 0x000e640008000c00 */
[----:B------:R-:W-:Y:S01]  /*0860*/  PLOP3.LUT P0, PT, PT, PT, UP1, 0x80, 0x8 ;  /* 0x000000000008781c */ /* 0x000fe20003f0f018 */
[----:B------:R-:W2:Y:S05]  /*0870*/  @UP0 LDCU.64 UR6, c[0x0][0x380] ;  /* 0x00007000ff0607ac */ /* 0x000eaa0008000a00 */
[C---:B------:R-:W-:Y:S01]  /*0880*/  @P1 IADD3 R7, PT, PT, R21.reuse, UR4, RZ ;  /* 0x0000000415071c10 */ /* 0x040fe2000fffe0ff */
[----:B------:R-:W3:Y:S01]  /*0890*/  @!UP1 LDCU.128 UR12, c[0x0][0x380] ;  /* 0x00007000ff0c97ac */ /* 0x000ee20008000c00 */
[----:B------:R-:W-:Y:S01]  /*08a0*/  @P1 IADD3 R6, P2, PT, R21, UR4, RZ ;  /* 0x0000000415061c10 */ /* 0x000fe2000ff5e0ff */
[----:B------:R-:W-:Y:S01]  /*08b0*/  @P1 IMAD R9, R9, UR18, R0 ;  /* 0x0000001209091c24 */ /* 0x000fe2000f8e0200 */
[----:B------:R-:W-:Y:S01]  /*08c0*/  @UP0 UIADD3 UR4, UPT, UPT, UR4, 0x2, URZ ;  /* 0x0000000204040890 */ /* 0x000fe2000fffe0ff */
[----:B-1----:R-:W-:Y:S01]  /*08d0*/  MOV R2, UR8 ;  /* 0x0000000800027c02 */ /* 0x002fe20008000f00 */
[----:B------:R-:W-:Y:S01]  /*08e0*/  IMAD.U32 R3, RZ, RZ, UR9 ;  /* 0x00000009ff037e24 */ /* 0x000fe2000f8e00ff */
[----:B------:R-:W-:-:S02]  /*08f0*/  MOV R4, UR10 ;  /* 0x0000000a00047c02 */ /* 0x000fc40008000f00 */
[----:B------:R-:W-:Y:S01]  /*0900*/  MOV R5, UR11 ;  /* 0x0000000b00057c02 */ /* 0x000fe20008000f00 */
[----:B------:R-:W-:-:S04]  /*0910*/  @P1 IMAD.WIDE.U32 R2, R7, 0x8, R2 ;  /* 0x0000000807021825 */ /* 0x000fc800078e0002 */
[----:B------:R-:W-:Y:S01]  /*0920*/  @P1 IMAD.WIDE R4, R9, 0x8, R4 ;  /* 0x0000000809041825 */ /* 0x000fe200078e0204 */
[----:B------:R-:W-:Y:S01]  /*0930*/  MOV R19, UR4 ;  /* 0x0000000400137c02 */ /* 0x000fe20008000f00 */
[----:B0-----:R-:W4:Y:S02]  /*0940*/  @P1 LDG.E.64 R2, desc[UR16][R2.64] ;  /* 0x0000001002021981 */ /* 0x001f24000c1e1b00 */
[----:B------:R-:W-:Y:S01]  /*0950*/  @P1 IMAD.X R7, RZ, RZ, RZ, P2 ;  /* 0x000000ffff071224 */ /* 0x000fe200010e06ff */
[----:B--2---:R-:W-:-:S04]  /*0960*/  @P1 LEA R8, P2, R6, UR6, 0x3 ;  /* 0x0000000606081c11 */ /* 0x004fc8000f8418ff */
[----:B------:R-:W-:Y:S01]  /*0970*/  @P1 LEA.HI.X R9, R6, UR7, R7, 0x3, P2 ;  /* 0x0000000706091c11 */ /* 0x000fe200090f1c07 */
[----:B------:R-:W-:Y:S02]  /*0980*/  @P1 IMAD.WIDE R6, R11, 0x8, R4 ;  /* 0x000000080b061825 */ /* 0x000fe400078e0204 */
[----:B------:R-:W4:Y:S01]  /*0990*/  @P1 LDG.E.64 R4, desc[UR16][R4.64] ;  /* 0x0000001004041981 */ /* 0x000f22000c1e1b00 */
[----:B---3--:R-:W-:Y:S01]  /*09a0*/  MOV R14, UR12 ;  /* 0x0000000c000e7c02 */ /* 0x008fe20008000f00 */
[----:B------:R-:W-:Y:S01]  /*09b0*/  IMAD.U32 R15, RZ, RZ, UR13 ;  /* 0x0000000dff0f7e24 */ /* 0x000fe2000f8e00ff */
[----:B------:R-:W-:Y:S01]  /*09c0*/  MOV R10, UR14 ;  /* 0x0000000e000a7c02 */ /* 0x000fe20008000f00 */
[----:B------:R-:W-:Y:S01]  /*09d0*/  IMAD.U32 R11, RZ, RZ, UR15 ;  /* 0x0000000fff0b7e24 */ /* 0x000fe2000f8e00ff */
[----:B------:R-:W-:Y:S01]  /*09e0*/  @!P0 IADD3 R17, PT, PT, R21, UR4, RZ ;  /* 0x0000000415118c10 */ /* 0x000fe2000fffe0ff */
[----:B------:R-:W-:Y:S01]  /*09f0*/  @!P0 IMAD R19, R19, UR18, R0 ;  /* 0x0000001213138c24 */ /* 0x000fe2000f8e0200 */
[----:B------:R-:W2:Y:S04]  /*0a00*/  @P1 LDG.E.64 R6, desc[UR16][R6.64] ;  /* 0x0000001006061981 */ /* 0x000ea8000c1e1b00 */
[----:B------:R-:W2:Y:S01]  /*0a10*/  @P1 LDG.E.64 R8, desc[UR16][R8.64+0x8] ;  /* 0x0000081008081981 */ /* 0x000ea2000c1e1b00 */
[----:B------:R-:W-:-:S04]  /*0a20*/  @!P0 IMAD.WIDE.U32 R14, R17, 0x8, R14 ;  /* 0x00000008110e8825 */ /* 0x000fc800078e000e */
[----:B------:R-:W-:Y:S02]  /*0a30*/  @!P0 IMAD.WIDE R10, R19, 0x8, R10 ;  /* 0x00000008130a8825 */ /* 0x000fe400078e020a */
[----:B------:R-:W3:Y:S04]  /*0a40*/  @!P0 LDG.E.64 R14, desc[UR16][R14.64] ;  /* 0x000000100e0e8981 */ /* 0x000ee8000c1e1b00 */
[----:B------:R-:W3:Y:S01]  /*0a50*/  @!P0 LDG.E.64 R10, desc[UR16][R10.64] ;  /* 0x000000100a0a8981 */ /* 0x000ee2000c1e1b00 */
[----:B----4-:R-:W-:-:S08]  /*0a60*/  @P1 DFMA R2, R2, R4, R12 ;  /* 0x000000040202122b */ /* 0x010fd0000000000c */
[----:B--2---:R-:W-:-:S08]  /*0a70*/  @P1 DFMA R12, R8, R6, R2 ;  /* 0x00000006080c122b */ /* 0x004fd00000000002 */
[----:B---3--:R-:W-:-:S11]  /*0a80*/  @!P0 DFMA R12, R14, R10, R12 ;  /* 0x0000000a0e0c822b */ /* 0x008fd6000000000c */
.L_x_2:
[----:B------:R-:W1:Y:S01]  /*0a90*/  LDC.64 R2, c[0x0][0x390] ;  /* 0x0000e400ff027b82 */ /* 0x000e620000000a00 */
[----:B------:R-:W-:-:S05]  /*0aa0*/  IADD3 R21, PT, PT, R0, R21, RZ ;  /* 0x0000001500157210 */ /* 0x000fca0007ffe0ff */
[----:B-1----:R-:W-:-:S05]  /*0ab0*/  IMAD.WIDE R2, R21, 0x8, R2 ;  /* 0x0000000815027825 */ /* 0x002fca00078e0202 */
[----:B0-----:R-:W-:Y:S01]  /*0ac0*/  STG.E.64 desc[UR16][R2.64], R12 ;  /* 0x0000000c02007986 */ /* 0x001fe2000c101b10 */
[----:B------:R-:W-:Y:S05]  /*0ad0*/  EXIT ;  /* 0x000000000000794d */ /* 0x000fea0003800000 */
.L_x_4:
[----:B------:R-:W-:-:S00]  /*0ae0*/  BRA `(.L_x_4) ;  /* 0xfffffffc00fc7947 */ /* 0x000fc0000383ffff */
[----:B------:R-:W-:-:S00]  /*0af0*/  NOP ;  /* 0x0000000000007918 */ /* 0x000fc00000000000 */
        /* <DEDUP_REMOVED lines=8> */
.L_x_5:


//--------------------- .nv.shared.reserved.0     --------------------------
	.section	.nv.shared.reserved.0,"aw",@nobits
	.weak		__nv_reservedSMEM_offset_0_alias
	.size		__nv_reservedSMEM_offset_0_alias, 0, 64
	.other		__nv_reservedSMEM_offset_0_alias,@"STO_CUDA_RESERVED_SHARED STV_DEFAULT"
__nv_reservedSMEM_offset_0_alias:
	.zero		0
	.zero		64


//--------------------- .nv.constant0._Z15matrixMulKernelPdS_S_i --------------------------
	.section	.nv.constant0._Z15matrixMulKernelPdS_S_i,"a",@progbits
	.sectionflags	@""
	.align	4
.nv.constant0._Z15matrixMulKernelPdS_S_i:
	.zero		924


//--------------------- SYMBOLS --------------------------

	.type		.nv.reservedSmem.offset0,@object
	.size		.nv.reservedSmem.offset0,0x4
